//
// Generated by NVIDIA NVVM Compiler
//
// Compiler Build ID: CL-36424714
// Cuda compilation tools, release 13.0, V13.0.88
// Based on NVVM 20.0.0
//

.version 9.0
.target sm_100
.address_size 64

	// .globl	exponentiationKernel

.visible .entry exponentiationKernel(
	.param .u32 exponentiationKernel_param_0,
	.param .u32 exponentiationKernel_param_1,
	.param .u64 .ptr .align 1 exponentiationKernel_param_2,
	.param .u64 .ptr .align 1 exponentiationKernel_param_3
)
{
	.reg .pred 	%p<3>;
	.reg .b32 	%r<12>;
	.reg .b32 	%f<14>;
	.reg .b64 	%rd<10>;

	ld.param.u32 	%r3, [exponentiationKernel_param_0];
	ld.param.u32 	%r4, [exponentiationKernel_param_1];
	ld.param.u64 	%rd2, [exponentiationKernel_param_2];
	ld.param.u64 	%rd3, [exponentiationKernel_param_3];
	cvta.to.global.u64 	%rd1, %rd3;
	mov.u32 	%r1, %ctaid.x;
	mov.u32 	%r5, %ctaid.y;
	mov.u32 	%r6, %ntid.y;
	mov.u32 	%r7, %tid.x;
	mad.lo.s32 	%r8, %r5, %r6, %r7;
	mad.lo.s32 	%r2, %r4, %r1, %r8;
	setp.ge.s32 	%p1, %r8, %r4;
	@%p1 bra 	$L__BB0_4;
	setp.ge.s32 	%p2, %r1, %r3;
	@%p2 bra 	$L__BB0_3;
	cvta.to.global.u64 	%rd6, %rd2;
	mul.wide.s32 	%rd7, %r2, 4;
	add.s64 	%rd8, %rd6, %rd7;
	ld.global.f32 	%f1, [%rd8];
	fma.rn.f32 	%f2, %f1, 0f3BBB989D, 0f3F000000;
	cvt.sat.f32.f32 	%f3, %f2;
	mov.f32 	%f4, 0f4B400001;
	mov.f32 	%f5, 0f437C0000;
	fma.rm.f32 	%f6, %f3, %f5, %f4;
	add.f32 	%f7, %f6, 0fCB40007F;
	neg.f32 	%f8, %f7;
	fma.rn.f32 	%f9, %f1, 0f3FB8AA3B, %f8;
	fma.rn.f32 	%f10, %f1, 0f32A57060, %f9;
	mov.b32 	%r10, %f6;
	shl.b32 	%r11, %r10, 23;
	mov.b32 	%f11, %r11;
	ex2.approx.ftz.f32 	%f12, %f10;
	mul.f32 	%f13, %f12, %f11;
	add.s64 	%rd9, %rd1, %rd7;
	st.global.f32 	[%rd9], %f13;
	bra.uni 	$L__BB0_4;
$L__BB0_3:
	mul.wide.s32 	%rd4, %r2, 4;
	add.s64 	%rd5, %rd1, %rd4;
	mov.b32 	%r9, 0;
	st.global.u32 	[%rd5], %r9;
$L__BB0_4:
	ret;

}


// ===== COMPILED SASS (sm_100) =====

	.target	sm_100

	.elftype	@"ET_EXEC"


//--------------------- .note.nv.tkinfo           --------------------------
	.section	.note.nv.tkinfo,"",@"SHT_NOTE"
	.sectionflags	@"SHF_NOTE_NV_TKINFO"
	.tkinfo
        /*0018*/ 	.word	0x00000002
        /*0030*/ 	.string	""
        /*0030*/ 	.string	"ptxas"
        /*0030*/ 	.string	"Cuda compilation tools, release 13.0, V13.0.88"
        /*0030*/ 	.string	"Build cuda_13.0.r13.0/compiler.36424714_0"
        /*0030*/ 	.string	"-arch sm_100 -m 64 "



//--------------------- .note.nv.cuinfo           --------------------------
	.section	.note.nv.cuinfo,"",@"SHT_NOTE"
	.sectionflags	@"SHF_NOTE_NV_CUINFO"
        /*0018*/ 	.short	0x0002
        /*001a*/ 	.short	0x0064
        /*001c*/ 	.short	0x0082
	.zero		2


//--------------------- .nv.info                  --------------------------
	.section	.nv.info,"",@"SHT_CUDA_INFO"
	.align	4


	//----- nvinfo : EIATTR_REGCOUNT
	.align		4
        /*0000*/ 	.byte	0x04, 0x2f
        /*0002*/ 	.short	(.L_1 - .L_0)
	.align		4
.L_0:
        /*0004*/ 	.word	index@(exponentiationKernel)
        /*0008*/ 	.word	0x0000000c


	//----- nvinfo : EIATTR_FRAME_SIZE
	.align		4
.L_1:
        /*000c*/ 	.byte	0x04, 0x11
        /*000e*/ 	.short	(.L_3 - .L_2)
	.align		4
.L_2:
        /*0010*/ 	.word	index@(exponentiationKernel)
        /*0014*/ 	.word	0x00000000


	//----- nvinfo : EIATTR_MIN_STACK_SIZE
	.align		4
.L_3:
        /*0018*/ 	.byte	0x04, 0x12
        /*001a*/ 	.short	(.L_5 - .L_4)
	.align		4
.L_4:
        /*001c*/ 	.word	index@(exponentiationKernel)
        /*0020*/ 	.word	0x00000000
.L_5:


//--------------------- .nv.compat                --------------------------
	.section	.nv.compat,"",@"SHT_CUDA_COMPAT_INFO"
	.align	4
        /*0000*/ 	.byte	0x02, 0x09, 0x00, 0x00, 0x02, 0x02, 0x01, 0x00, 0x02, 0x05, 0x05, 0x00, 0x03, 0x07, 0x01, 0x01
        /*0010*/ 	.byte	0x02, 0x03, 0x00, 0x00, 0x02, 0x06, 0x01, 0x00, 0x04, 0x0b, 0x08, 0x00, 0x09, 0x00, 0x00, 0x00
        /*0020*/ 	.byte	0x00, 0x00, 0x00, 0x00


//--------------------- .nv.info.exponentiationKernel --------------------------
	.section	.nv.info.exponentiationKernel,"",@"SHT_CUDA_INFO"
	.sectionflags	@""
	.align	4


	//----- nvinfo : EIATTR_CUDA_API_VERSION
	.align		4
        /*0000*/ 	.byte	0x04, 0x37
        /*0002*/ 	.short	(.L_7 - .L_6)
.L_6:
        /*0004*/ 	.word	0x00000082


	//----- nvinfo : EIATTR_KPARAM_INFO
	.align		4
.L_7:
        /*0008*/ 	.byte	0x04, 0x17
        /*000a*/ 	.short	(.L_9 - .L_8)
.L_8:
        /*000c*/ 	.word	0x00000000
        /*0010*/ 	.short	0x0003
        /*0012*/ 	.short	0x0010
        /*0014*/ 	.byte	0x00, 0xf5, 0x21, 0x00


	//----- nvinfo : EIATTR_KPARAM_INFO
	.align		4
.L_9:
        /*0018*/ 	.byte	0x04, 0x17
        /*001a*/ 	.short	(.L_11 - .L_10)
.L_10:
        /*001c*/ 	.word	0x00000000
        /*0020*/ 	.short	0x0002
        /*0022*/ 	.short	0x0008
        /*0024*/ 	.byte	0x00, 0xf5, 0x21, 0x00


	//----- nvinfo : EIATTR_KPARAM_INFO
	.align		4
.L_11:
        /*0028*/ 	.byte	0x04, 0x17
        /*002a*/ 	.short	(.L_13 - .L_12)
.L_12:
        /*002c*/ 	.word	0x00000000
        /*0030*/ 	.short	0x0001
        /*0032*/ 	.short	0x0004
        /*0034*/ 	.byte	0x00, 0xf0, 0x11, 0x00


	//----- nvinfo : EIATTR_KPARAM_INFO
	.align		4
.L_13:
        /*0038*/ 	.byte	0x04, 0x17
        /*003a*/ 	.short	(.L_15 - .L_14)
.L_14:
        /*003c*/ 	.word	0x00000000
        /*0040*/ 	.short	0x0000
        /*0042*/ 	.short	0x0000
        /*0044*/ 	.byte	0x00, 0xf0, 0x11, 0x00


	//----- nvinfo : EIATTR_SPARSE_MMA_MASK
	.align		4
.L_15:
        /*0048*/ 	.byte	0x03, 0x50
        /*004a*/ 	.short	0x0000


	//----- nvinfo : EIATTR_MAXREG_COUNT
	.align		4
        /*004c*/ 	.byte	0x03, 0x1b
        /*004e*/ 	.short	0x00ff


	//----- nvinfo : EIATTR_MERCURY_ISA_VERSION
	.align		4
        /*0050*/ 	.byte	0x03, 0x5f
        /*0052*/ 	.short	0x0101


	//----- nvinfo : EIATTR_VRC_CTA_INIT_COUNT
	.align		4
        /*0054*/ 	.byte	0x02, 0x4a
	.zero		1
	.zero		1


	//----- nvinfo : EIATTR_EXIT_INSTR_OFFSETS
	.align		4
        /*0058*/ 	.byte	0x04, 0x1c
        /*005a*/ 	.short	(.L_17 - .L_16)


	//   ....[0]....
.L_16:
        /*005c*/ 	.word	0x00000090


	//   ....[1]....
        /*0060*/ 	.word	0x000001e0


	//   ....[2]....
        /*0064*/ 	.word	0x00000220


	//----- nvinfo : EIATTR_CBANK_PARAM_SIZE
	.align		4
.L_17:
        /*0068*/ 	.byte	0x03, 0x19
        /*006a*/ 	.short	0x0018


	//----- nvinfo : EIATTR_PARAM_CBANK
	.align		4
        /*006c*/ 	.byte	0x04, 0x0a
        /*006e*/ 	.short	(.L_19 - .L_18)
	.align		4
.L_18:
        /*0070*/ 	.word	index@(.nv.constant0.exponentiationKernel)
        /*0074*/ 	.short	0x0380
        /*0076*/ 	.short	0x0018


	//----- nvinfo : EIATTR_SW_WAR
	.align		4
.L_19:
        /*0078*/ 	.byte	0x04, 0x36
        /*007a*/ 	.short	(.L_21 - .L_20)
.L_20:
        /*007c*/ 	.word	0x00000008
.L_21:


//--------------------- .nv.callgraph             --------------------------
	.section	.nv.callgraph,"",@"SHT_CUDA_CALLGRAPH"
	.align	4
	.sectionentsize	8
	.align		4
        /*0000*/ 	.word	0x00000000
	.align		4
        /*0004*/ 	.word	0xffffffff
	.align		4
        /*0008*/ 	.word	0x00000000
	.align		4
        /*000c*/ 	.word	0xfffffffe
	.align		4
        /*0010*/ 	.word	0x00000000
	.align		4
        /*0014*/ 	.word	0xfffffffd
	.align		4
        /*0018*/ 	.word	0x00000000
	.align		4
        /*001c*/ 	.word	0xfffffffc


//--------------------- .text.exponentiationKernel --------------------------
	.section	.text.exponentiationKernel,"ax",@progbits
	.align	128
        .global         exponentiationKernel
        .type           exponentiationKernel,@function
        .size           exponentiationKernel,(.L_x_2 - exponentiationKernel)
        .other          exponentiationKernel,@"STO_CUDA_ENTRY STV_DEFAULT"
exponentiationKernel:
.text.exponentiationKernel:
[----:B------:R-:W-:Y:S01]  /*0000*/  LDC R1, c[0x0][0x37c] ;  /* 0x0000df00ff017b82 */ /* 0x000fe20000000800 */
[----:B------:R-:W0:Y:S07]  /*0010*/  S2R R3, SR_TID.X ;  /* 0x0000000000037919 */ /* 0x000e2e0000002100 */
[----:B------:R-:W0:Y:S08]  /*0020*/  S2UR UR5, SR_CTAID.Y ;  /* 0x00000000000579c3 */ /* 0x000e300000002600 */
[----:B------:R-:W0:Y:S08]  /*0030*/  LDC R0, c[0x0][0x364] ;  /* 0x0000d900ff007b82 */ /* 0x000e300000000800 */
[----:B------:R-:W1:Y:S08]  /*0040*/  LDC R7, c[0x0][0x384] ;  /* 0x0000e100ff077b82 */ /* 0x000e700000000800 */
[----:B------:R-:W2:Y:S01]  /*0050*/  S2UR UR4, SR_CTAID.X ;  /* 0x00000000000479c3 */ /* 0x000ea20000002500 */
[----:B0-----:R-:W-:-:S05]  /*0060*/  IMAD R0, R0, UR5, R3 ;  /* 0x0000000500007c24 */ /* 0x001fca000f8e0203 */
[----:B-1----:R-:W-:Y:S01]  /*0070*/  ISETP.GE.AND P0, PT, R0, R7, PT ;  /* 0x000000070000720c */ /* 0x002fe20003f06270 */
[----:B--2---:R-:W-:-:S12]  /*0080*/  IMAD R7, R7, UR4, R0 ;  /* 0x0000000407077c24 */ /* 0x004fd8000f8e0200 */
[----:B------:R-:W-:Y:S05]  /*0090*/  @P0 EXIT ;  /* 0x000000000000094d */ /* 0x000fea0003800000 */
[----:B------:R-:W0:Y:S02]  /*00a0*/  LDCU UR5, c[0x0][0x380] ;  /* 0x00007000ff0577ac */ /* 0x000e240008000800 */
[----:B0-----:R-:W-:Y:S01]  /*00b0*/  UISETP.GE.AND UP0, UPT, UR4, UR5, UPT ;  /* 0x000000050400728c */ /* 0x001fe2000bf06270 */
[----:B------:R-:W0:Y:S08]  /*00c0*/  LDCU.64 UR4, c[0x0][0x358] ;  /* 0x00006b00ff0477ac */ /* 0x000e300008000a00 */
[----:B------:R-:W-:Y:S05]  /*00d0*/  BRA.U UP0, `(.L_x_0) ;  /* 0x0000000100447547 */ /* 0x000fea000b800000 */
[----:B------:R-:W1:Y:S02]  /*00e0*/  LDC.64 R2, c[0x0][0x388] ;  /* 0x0000e200ff027b82 */ /* 0x000e640000000a00 */
[----:B-1----:R-:W-:-:S06]  /*00f0*/  IMAD.WIDE R2, R7, 0x4, R2 ;  /* 0x0000000407027825 */ /* 0x002fcc00078e0202 */
[----:B0-----:R-:W2:Y:S01]  /*0100*/  LDG.E R2, desc[UR4][R2.64] ;  /* 0x0000000402027981 */ /* 0x001ea2000c1e1900 */
[----:B------:R-:W-:Y:S01]  /*0110*/  HFMA2 R5, -RZ, RZ, 0.96630859375, -0.0022525787353515625 ;  /* 0x3bbb989dff057431 */ /* 0x000fe200000001ff */
[----:B------:R-:W-:-:S04]  /*0120*/  MOV R9, 0x437c0000 ;  /* 0x437c000000097802 */ /* 0x000fc80000000f00 */
[----:B--2---:R-:W-:Y:S02]  /*0130*/  FFMA.SAT R0, R2, R5, 0.5 ;  /* 0x3f00000002007423 */ /* 0x004fe40000002005 */
[----:B------:R-:W0:Y:S02]  /*0140*/  LDC.64 R4, c[0x0][0x390] ;  /* 0x0000e400ff047b82 */ /* 0x000e240000000a00 */
[----:B------:R-:W-:-:S04]  /*0150*/  FFMA.RM R0, R0, R9, 12582913 ;  /* 0x4b40000100007423 */ /* 0x000fc80000004009 */
[C---:B------:R-:W-:Y:S01]  /*0160*/  FADD R9, R0.reuse, -12583039 ;  /* 0xcb40007f00097421 */ /* 0x040fe20000000000 */
[----:B------:R-:W-:-:S03]  /*0170*/  SHF.L.U32 R0, R0, 0x17, RZ ;  /* 0x0000001700007819 */ /* 0x000fc600000006ff */
[----:B------:R-:W-:-:S04]  /*0180*/  FFMA R9, R2, 1.4426950216293334961, -R9 ;  /* 0x3fb8aa3b02097823 */ /* 0x000fc80000000809 */
[----:B------:R-:W-:-:S06]  /*0190*/  FFMA R9, R2, 1.925963033500011079e-08, R9 ;  /* 0x32a5706002097823 */ /* 0x000fcc0000000009 */
[----:B------:R-:W1:Y:S01]  /*01a0*/  MUFU.EX2 R9, R9 ;  /* 0x0000000900097308 */ /* 0x000e620000000800 */
[----:B0-----:R-:W-:-:S04]  /*01b0*/  IMAD.WIDE R2, R7, 0x4, R4 ;  /* 0x0000000407027825 */ /* 0x001fc800078e0204 */
[----:B-1----:R-:W-:-:S05]  /*01c0*/  FMUL R5, R0, R9 ;  /* 0x0000000900057220 */ /* 0x002fca0000400000 */
[----:B------:R-:W-:Y:S01]  /*01d0*/  STG.E desc[UR4][R2.64], R5 ;  /* 0x0000000502007986 */ /* 0x000fe2000c101904 */
[----:B------:R-:W-:Y:S05]  /*01e0*/  EXIT ;  /* 0x000000000000794d */ /* 0x000fea0003800000 */
.L_x_0:
[----:B------:R-:W1:Y:S02]  /*01f0*/  LDC.64 R2, c[0x0][0x390] ;  /* 0x0000e400ff027b82 */ /* 0x000e640000000a00 */
[----:B-1----:R-:W-:-:S05]  /*0200*/  IMAD.WIDE R2, R7, 0x4, R2 ;  /* 0x0000000407027825 */ /* 0x002fca00078e0202 */
[----:B0-----:R-:W-:Y:S01]  /*0210*/  STG.E desc[UR4][R2.64], RZ ;  /* 0x000000ff02007986 */ /* 0x001fe2000c101904 */
[----:B------:R-:W-:Y:S05]  /*0220*/  EXIT ;  /* 0x000000000000794d */ /* 0x000fea0003800000 */
.L_x_1:
[----:B------:R-:W-:-:S00]  /*0230*/  BRA `(.L_x_1) ;  /* 0xfffffffc00fc7947 */ /* 0x000fc0000383ffff */
[----:B------:R-:W-:-:S00]  /*0240*/  NOP ;  /* 0x0000000000007918 */ /* 0x000fc00000000000 */
        /* <DEDUP_REMOVED lines=11> */
.L_x_2:


//--------------------- .nv.shared.reserved.0     --------------------------
	.section	.nv.shared.reserved.0,"aw",@nobits
	.weak		__nv_reservedSMEM_offset_0_alias
	.size		__nv_reservedSMEM_offset_0_alias, 0, 64
	.other		__nv_reservedSMEM_offset_0_alias,@"STO_CUDA_RESERVED_SHARED STV_DEFAULT"
__nv_reservedSMEM_offset_0_alias:
	.zero		0
	.zero		64


//--------------------- .nv.constant0.exponentiationKernel --------------------------
	.section	.nv.constant0.exponentiationKernel,"a",@progbits
	.sectionflags	@""
	.align	4
.nv.constant0.exponentiationKernel:
	.zero		920


//--------------------- SYMBOLS --------------------------

	.type		.nv.reservedSmem.offset0,@object
	.size		.nv.reservedSmem.offset0,0x4
